//
// Generated by NVIDIA NVVM Compiler
//
// Compiler Build ID: CL-36424714
// Cuda compilation tools, release 13.0, V13.0.88
// Based on NVVM 20.0.0
//

.version 9.0
.target sm_100
.address_size 64

	// .globl	_Z7sumadorPiS_f
.extern .func  (.param .b32 func_retval0) vprintf
(
	.param .b64 vprintf_param_0,
	.param .b64 vprintf_param_1
)
;
// _ZZ7sumadorPiS_fE10compartida has been demoted
.global .align 1 .b8 $str[4] = {37, 115, 10};
.global .align 1 .b8 $str$1[8] = {84, 82, 65, 66, 65, 74, 79};
.global .align 1 .b8 $str$2[1];

.visible .entry _Z7sumadorPiS_f(
	.param .u64 .ptr .align 1 _Z7sumadorPiS_f_param_0,
	.param .u64 .ptr .align 1 _Z7sumadorPiS_f_param_1,
	.param .f32 _Z7sumadorPiS_f_param_2
)
{
	.local .align 8 .b8 	__local_depot0[8];
	.reg .b64 	%SP;
	.reg .b64 	%SPL;
	.reg .pred 	%p<13>;
	.reg .b32 	%r<42>;
	.reg .b32 	%f<76>;
	.reg .b64 	%rd<21>;
	// demoted variable
	.shared .align 4 .b8 _ZZ7sumadorPiS_fE10compartida[40];
	mov.u64 	%SPL, __local_depot0;
	cvta.local.u64 	%SP, %SPL;
	ld.param.u64 	%rd3, [_Z7sumadorPiS_f_param_0];
	ld.param.u64 	%rd4, [_Z7sumadorPiS_f_param_1];
	ld.param.f32 	%f10, [_Z7sumadorPiS_f_param_2];
	cvta.to.global.u64 	%rd5, %rd4;
	cvta.to.global.u64 	%rd6, %rd3;
	add.u64 	%rd7, %SP, 0;
	add.u64 	%rd1, %SPL, 0;
	mov.u32 	%r8, %ctaid.x;
	mov.u32 	%r9, %ntid.x;
	mul.lo.s32 	%r10, %r8, %r9;
	mov.u32 	%r1, %tid.x;
	add.s32 	%r11, %r10, %r1;
	mul.wide.s32 	%rd8, %r11, 4;
	add.s64 	%rd9, %rd6, %rd8;
	ld.global.u32 	%r12, [%rd9];
	shl.b32 	%r13, %r1, 2;
	mov.u32 	%r14, _ZZ7sumadorPiS_fE10compartida;
	add.s32 	%r15, %r14, %r13;
	st.shared.u32 	[%r15], %r12;
	bar.sync 	0;
	mov.f32 	%f11, 0f00000000;
	mov.f32 	%f12, 0f3F000000;
	mul.rn.f32 	%f13, %f12, %f11;
	mov.f32 	%f14, 0f3DF6384F;
	mul.rn.f32 	%f15, %f14, %f11;
	fma.rn.f32 	%f16, %f13, 0f3FB8AA3B, 0f00000000;
	add.f32 	%f17, %f16, 0f00000000;
	mul.f32 	%f18, %f15, 0f40400000;
	fma.rn.f32 	%f19, %f18, %f13, %f17;
	fma.rn.f32 	%f20, %f15, 0f00000000, %f19;
	mov.f32 	%f21, 0f3F800000;
	add.rn.f32 	%f1, %f21, %f20;
	mov.f32 	%f22, 0fBF800000;
	add.rn.f32 	%f23, %f1, %f22;
	neg.f32 	%f24, %f23;
	add.rn.f32 	%f2, %f20, %f24;
	cvt.rn.f32.u32 	%f3, %r1;
	cvt.rn.f32.u32 	%f25, %r10;
	sub.f32 	%f4, %f10, %f25;
	mul.wide.u32 	%rd10, %r8, 4;
	add.s64 	%rd2, %rd5, %rd10;
	mov.b32 	%r41, 1;
	mov.u64 	%rd11, $str$1;
	mov.u64 	%rd13, $str;
	mov.u64 	%rd16, $str$2;
$L__BB0_1:
	cvt.rn.f32.u32 	%f5, %r41;
	add.f32 	%f6, %f5, 0fBF800000;
	setp.eq.f32 	%p1, %f6, 0f00000000;
	mov.f32 	%f75, 0f3F800000;
	@%p1 bra 	$L__BB0_4;
	mul.rn.f32 	%f27, %f1, %f6;
	cvt.rni.f32.f32 	%f28, %f27;
	sub.f32 	%f29, %f27, %f28;
	neg.f32 	%f30, %f27;
	fma.rn.f32 	%f31, %f1, %f6, %f30;
	fma.rn.f32 	%f32, %f2, %f6, %f31;
	add.f32 	%f33, %f29, %f32;
	setp.gt.f32 	%p2, %f28, 0f00000000;
	selp.b32 	%r16, 0, -2097152000, %p2;
	abs.f32 	%f34, %f6;
	setp.num.f32 	%p3, %f34, %f34;
	setp.lt.f32 	%p4, %f27, 0f00000000;
	selp.f32 	%f35, 0f00000000, 0f7F800000, %p4;
	abs.f32 	%f36, %f27;
	setp.gt.f32 	%p5, %f36, 0f43180000;
	cvt.rzi.s32.f32 	%r17, %f28;
	shl.b32 	%r18, %r17, 23;
	sub.s32 	%r19, %r18, %r16;
	mov.b32 	%f37, %r19;
	add.s32 	%r20, %r16, 2130706432;
	mov.b32 	%f38, %r20;
	fma.rn.f32 	%f39, %f33, 0f391FCB8E, 0f3AAF85ED;
	fma.rn.f32 	%f40, %f39, %f33, 0f3C1D9856;
	fma.rn.f32 	%f41, %f40, %f33, 0f3D6357BB;
	fma.rn.f32 	%f42, %f41, %f33, 0f3E75FDEC;
	fma.rn.f32 	%f43, %f42, %f33, 0f3F317218;
	fma.rn.f32 	%f44, %f43, %f33, 0f3F800000;
	mul.f32 	%f45, %f44, %f38;
	mul.f32 	%f46, %f45, %f37;
	selp.f32 	%f75, %f35, %f46, %p5;
	@%p3 bra 	$L__BB0_4;
	mov.f32 	%f47, 0f40000000;
	add.rn.f32 	%f75, %f47, %f6;
$L__BB0_4:
	setp.geu.f32 	%p6, %f75, %f10;
	@%p6 bra 	$L__BB0_9;
	mul.rn.f32 	%f48, %f1, %f5;
	neg.f32 	%f49, %f48;
	fma.rn.f32 	%f50, %f1, %f5, %f49;
	fma.rn.f32 	%f51, %f2, %f5, %f50;
	cvt.rni.f32.f32 	%f52, %f48;
	sub.f32 	%f53, %f48, %f52;
	add.f32 	%f54, %f53, %f51;
	fma.rn.f32 	%f55, %f54, 0f391FCB8E, 0f3AAF85ED;
	fma.rn.f32 	%f56, %f55, %f54, 0f3C1D9856;
	fma.rn.f32 	%f57, %f56, %f54, 0f3D6357BB;
	fma.rn.f32 	%f58, %f57, %f54, 0f3E75FDEC;
	fma.rn.f32 	%f59, %f58, %f54, 0f3F317218;
	fma.rn.f32 	%f60, %f59, %f54, 0f3F800000;
	cvt.rzi.s32.f32 	%r21, %f52;
	setp.gt.f32 	%p7, %f52, 0f00000000;
	selp.b32 	%r22, 0, -2097152000, %p7;
	add.s32 	%r23, %r22, 2130706432;
	mov.b32 	%f61, %r23;
	mul.f32 	%f62, %f60, %f61;
	shl.b32 	%r24, %r21, 23;
	sub.s32 	%r25, %r24, %r22;
	mov.b32 	%f63, %r25;
	mul.f32 	%f64, %f62, %f63;
	abs.f32 	%f65, %f48;
	setp.gt.f32 	%p8, %f65, 0f43180000;
	setp.lt.f32 	%p9, %f48, 0f00000000;
	selp.f32 	%f66, 0f00000000, 0f7F800000, %p9;
	selp.f32 	%f67, %f66, %f64, %p8;
	abs.f32 	%f68, %f5;
	setp.nan.f32 	%p10, %f68, %f68;
	mov.f32 	%f69, 0f40000000;
	add.rn.f32 	%f70, %f69, %f5;
	selp.f32 	%f71, %f70, %f67, %p10;
	cvt.rzi.s32.f32 	%r3, %f71;
	cvt.rn.f32.s32 	%f72, %r3;
	div.rn.f32 	%f73, %f10, %f72;
	setp.leu.f32 	%p11, %f73, %f3;
	@%p11 bra 	$L__BB0_8;
	cvt.rzi.s32.f32 	%r4, %f75;
	mul.lo.s32 	%r5, %r3, %r1;
	add.s32 	%r26, %r4, %r5;
	cvt.rn.f32.u32 	%f74, %r26;
	setp.leu.f32 	%p12, %f4, %f74;
	@%p12 bra 	$L__BB0_8;
	shl.b32 	%r27, %r5, 2;
	add.s32 	%r29, %r14, %r27;
	ld.shared.u32 	%r30, [%r29];
	shl.b32 	%r31, %r4, 2;
	add.s32 	%r32, %r29, %r31;
	ld.shared.u32 	%r33, [%r32];
	add.s32 	%r34, %r33, %r30;
	st.shared.u32 	[%r29], %r34;
	mov.b32 	%r35, 0;
	st.shared.u32 	[%r32], %r35;
	cvta.global.u64 	%rd12, %rd11;
	st.local.u64 	[%rd1], %rd12;
	cvta.global.u64 	%rd14, %rd13;
	{ // callseq 0, 0
	.param .b64 param0;
	st.param.b64 	[param0], %rd14;
	.param .b64 param1;
	st.param.b64 	[param1], %rd7;
	.param .b32 retval0;
	call.uni (retval0), 
	vprintf, 
	(
	param0, 
	param1
	);
	ld.param.b32 	%r36, [retval0];
	} // callseq 0
	ld.shared.u32 	%r38, [_ZZ7sumadorPiS_fE10compartida];
	st.global.u32 	[%rd2], %r38;
$L__BB0_8:
	cvta.global.u64 	%rd17, %rd16;
	st.local.u64 	[%rd1], %rd17;
	cvta.global.u64 	%rd19, %rd13;
	{ // callseq 1, 0
	.param .b64 param0;
	st.param.b64 	[param0], %rd19;
	.param .b64 param1;
	st.param.b64 	[param1], %rd7;
	.param .b32 retval0;
	call.uni (retval0), 
	vprintf, 
	(
	param0, 
	param1
	);
	ld.param.b32 	%r39, [retval0];
	} // callseq 1
	add.s32 	%r41, %r41, 1;
	bra.uni 	$L__BB0_1;
$L__BB0_9:
	ret;

}


// ===== COMPILED SASS (sm_100) =====

	.target	sm_100

	.elftype	@"ET_EXEC"


//--------------------- .note.nv.tkinfo           --------------------------
	.section	.note.nv.tkinfo,"",@"SHT_NOTE"
	.sectionflags	@"SHF_NOTE_NV_TKINFO"
	.tkinfo
        /*0018*/ 	.word	0x00000002
        /*0030*/ 	.string	""
        /*0030*/ 	.string	"ptxas"
        /*0030*/ 	.string	"Cuda compilation tools, release 13.0, V13.0.88"
        /*0030*/ 	.string	"Build cuda_13.0.r13.0/compiler.36424714_0"
        /*0030*/ 	.string	"-arch sm_100 -m 64 "



//--------------------- .note.nv.cuinfo           --------------------------
	.section	.note.nv.cuinfo,"",@"SHT_NOTE"
	.sectionflags	@"SHF_NOTE_NV_CUINFO"
        /*0018*/ 	.short	0x0002
        /*001a*/ 	.short	0x0064
        /*001c*/ 	.short	0x0082
	.zero		2


//--------------------- .nv.info                  --------------------------
	.section	.nv.info,"",@"SHT_CUDA_INFO"
	.align	4


	//----- nvinfo : EIATTR_REGCOUNT
	.align		4
        /*0000*/ 	.byte	0x04, 0x2f
        /*0002*/ 	.short	(.L_4 - .L_3)
	.align		4
.L_3:
        /*0004*/ 	.word	index@(_Z7sumadorPiS_f)
        /*0008*/ 	.word	0x0000001e


	//----- nvinfo : EIATTR_FRAME_SIZE
	.align		4
.L_4:
        /*000c*/ 	.byte	0x04, 0x11
        /*000e*/ 	.short	(.L_6 - .L_5)
	.align		4
.L_5:
        /*0010*/ 	.word	index@($__internal_0_$__cuda_sm3x_div_rn_noftz_f32_slowpath)
        /*0014*/ 	.word	0x00000008


	//----- nvinfo : EIATTR_FRAME_SIZE
	.align		4
.L_6:
        /*0018*/ 	.byte	0x04, 0x11
        /*001a*/ 	.short	(.L_8 - .L_7)
	.align		4
.L_7:
        /*001c*/ 	.word	index@(_Z7sumadorPiS_f)
        /*0020*/ 	.word	0x00000008


	//----- nvinfo : EIATTR_MIN_STACK_SIZE
	.align		4
.L_8:
        /*0024*/ 	.byte	0x04, 0x12
        /*0026*/ 	.short	(.L_10 - .L_9)
	.align		4
.L_9:
        /*0028*/ 	.word	index@(_Z7sumadorPiS_f)
        /*002c*/ 	.word	0x00000008
.L_10:


//--------------------- .nv.compat                --------------------------
	.section	.nv.compat,"",@"SHT_CUDA_COMPAT_INFO"
	.align	4
        /*0000*/ 	.byte	0x02, 0x09, 0x00, 0x00, 0x02, 0x02, 0x01, 0x00, 0x02, 0x05, 0x05, 0x00, 0x03, 0x07, 0x01, 0x01
        /*0010*/ 	.byte	0x02, 0x03, 0x00, 0x00, 0x02, 0x06, 0x01, 0x00, 0x04, 0x0b, 0x08, 0x00, 0x01, 0x00, 0x00, 0x00
        /*0020*/ 	.byte	0x00, 0x00, 0x00, 0x00


//--------------------- .nv.info._Z7sumadorPiS_f  --------------------------
	.section	.nv.info._Z7sumadorPiS_f,"",@"SHT_CUDA_INFO"
	.sectionflags	@""
	.align	4


	//----- nvinfo : EIATTR_CUDA_API_VERSION
	.align		4
        /*0000*/ 	.byte	0x04, 0x37
        /*0002*/ 	.short	(.L_12 - .L_11)
.L_11:
        /*0004*/ 	.word	0x00000082


	//----- nvinfo : EIATTR_KPARAM_INFO
	.align		4
.L_12:
        /*0008*/ 	.byte	0x04, 0x17
        /*000a*/ 	.short	(.L_14 - .L_13)
.L_13:
        /*000c*/ 	.word	0x00000000
        /*0010*/ 	.short	0x0002
        /*0012*/ 	.short	0x0010
        /*0014*/ 	.byte	0x00, 0xf0, 0x11, 0x00


	//----- nvinfo : EIATTR_KPARAM_INFO
	.align		4
.L_14:
        /*0018*/ 	.byte	0x04, 0x17
        /*001a*/ 	.short	(.L_16 - .L_15)
.L_15:
        /*001c*/ 	.word	0x00000000
        /*0020*/ 	.short	0x0001
        /*0022*/ 	.short	0x0008
        /*0024*/ 	.byte	0x00, 0xf5, 0x21, 0x00


	//----- nvinfo : EIATTR_KPARAM_INFO
	.align		4
.L_16:
        /*0028*/ 	.byte	0x04, 0x17
        /*002a*/ 	.short	(.L_18 - .L_17)
.L_17:
        /*002c*/ 	.word	0x00000000
        /*0030*/ 	.short	0x0000
        /*0032*/ 	.short	0x0000
        /*0034*/ 	.byte	0x00, 0xf5, 0x21, 0x00


	//----- nvinfo : EIATTR_SPARSE_MMA_MASK
	.align		4
.L_18:
        /*0038*/ 	.byte	0x03, 0x50
        /*003a*/ 	.short	0x0000


	//----- nvinfo : EIATTR_MAXREG_COUNT
	.align		4
        /*003c*/ 	.byte	0x03, 0x1b
        /*003e*/ 	.short	0x00ff


	//----- nvinfo : EIATTR_NUM_BARRIERS
	.align		4
        /*0040*/ 	.byte	0x02, 0x4c
        /*0042*/ 	.byte	0x01
	.zero		1


	//----- nvinfo : EIATTR_EXTERNS
	.align		4
        /*0044*/ 	.byte	0x04, 0x0f
        /*0046*/ 	.short	(.L_20 - .L_19)


	//   ....[0]....
	.align		4
.L_19:
        /*0048*/ 	.word	index@(vprintf)


	//----- nvinfo : EIATTR_MERCURY_ISA_VERSION
	.align		4
.L_20:
        /*004c*/ 	.byte	0x03, 0x5f
        /*004e*/ 	.short	0x0101


	//----- nvinfo : EIATTR_VRC_CTA_INIT_COUNT
	.align		4
        /*0050*/ 	.byte	0x02, 0x4a
	.zero		1
	.zero		1


	//----- nvinfo : EIATTR_SYSCALL_OFFSETS
	.align		4
        /*0054*/ 	.byte	0x04, 0x46
        /*0056*/ 	.short	(.L_22 - .L_21)


	//   ....[0]....
.L_21:
        /*0058*/ 	.word	0x00000890


	//   ....[1]....
        /*005c*/ 	.word	0x000009b0


	//----- nvinfo : EIATTR_EXIT_INSTR_OFFSETS
	.align		4
.L_22:
        /*0060*/ 	.byte	0x04, 0x1c
        /*0062*/ 	.short	(.L_24 - .L_23)


	//   ....[0]....
.L_23:
        /*0064*/ 	.word	0x00000460


	//----- nvinfo : EIATTR_CRS_STACK_SIZE
	.align		4
.L_24:
        /*0068*/ 	.byte	0x04, 0x1e
        /*006a*/ 	.short	(.L_26 - .L_25)
.L_25:
        /*006c*/ 	.word	0x00000000


	//----- nvinfo : EIATTR_CBANK_PARAM_SIZE
	.align		4
.L_26:
        /*0070*/ 	.byte	0x03, 0x19
        /*0072*/ 	.short	0x0014


	//----- nvinfo : EIATTR_PARAM_CBANK
	.align		4
        /*0074*/ 	.byte	0x04, 0x0a
        /*0076*/ 	.short	(.L_28 - .L_27)
	.align		4
.L_27:
        /*0078*/ 	.word	index@(.nv.constant0._Z7sumadorPiS_f)
        /*007c*/ 	.short	0x0380
        /*007e*/ 	.short	0x0014


	//----- nvinfo : EIATTR_SW_WAR
	.align		4
.L_28:
        /*0080*/ 	.byte	0x04, 0x36
        /*0082*/ 	.short	(.L_30 - .L_29)
.L_29:
        /*0084*/ 	.word	0x00000008
.L_30:


//--------------------- .nv.callgraph             --------------------------
	.section	.nv.callgraph,"",@"SHT_CUDA_CALLGRAPH"
	.align	4
	.sectionentsize	8
	.align		4
        /*0000*/ 	.word	0x00000000
	.align		4
        /*0004*/ 	.word	0xffffffff
	.align		4
        /*0008*/ 	.word	index@(_Z7sumadorPiS_f)
	.align		4
        /*000c*/ 	.word	index@(vprintf)
	.align		4
        /*0010*/ 	.word	0x00000000
	.align		4
        /*0014*/ 	.word	0xfffffffe
	.align		4
        /*0018*/ 	.word	0x00000000
	.align		4
        /*001c*/ 	.word	0xfffffffd
	.align		4
        /*0020*/ 	.word	0x00000000
	.align		4
        /*0024*/ 	.word	0xfffffffc


//--------------------- .nv.constant4             --------------------------
	.section	.nv.constant4,"a",@progbits
	.align	8
	.align		8
.nv.constant4:
        /*0000*/ 	.dword	vprintf
	.align		8
        /*0008*/ 	.dword	$str
	.align		8
        /*0010*/ 	.dword	$str$1
	.align		8
        /*0018*/ 	.dword	$str$2


//--------------------- .text._Z7sumadorPiS_f     --------------------------
	.section	.text._Z7sumadorPiS_f,"ax",@progbits
	.align	128
        .global         _Z7sumadorPiS_f
        .type           _Z7sumadorPiS_f,@function
        .size           _Z7sumadorPiS_f,(.L_x_21 - _Z7sumadorPiS_f)
        .other          _Z7sumadorPiS_f,@"STO_CUDA_ENTRY STV_DEFAULT"
_Z7sumadorPiS_f:
.text._Z7sumadorPiS_f:
[----:B------:R-:W0:Y:S01]  /*0000*/  LDC R1, c[0x0][0x37c] ;  /* 0x0000df00ff017b82 */ /* 0x000e220000000800 */
[----:B------:R-:W1:Y:S01]  /*0010*/  S2R R7, SR_CTAID.X ;  /* 0x0000000000077919 */ /* 0x000e620000002500 */
[----:B------:R-:W2:Y:S06]  /*0020*/  LDCU UR6, c[0x0][0x2fc] ;  /* 0x00005f80ff0677ac */ /* 0x000eac0008000800 */
[----:B------:R-:W3:Y:S01]  /*0030*/  LDC.64 R2, c[0x0][0x380] ;  /* 0x0000e000ff027b82 */ /* 0x000ee20000000a00 */
[----:B0-----:R-:W-:Y:S01]  /*0040*/  VIADD R1, R1, 0xfffffff8 ;  /* 0xfffffff801017836 */ /* 0x001fe20000000000 */
[----:B------:R-:W0:Y:S01]  /*0050*/  S2R R27, SR_TID.X ;  /* 0x00000000001b7919 */ /* 0x000e220000002100 */
[----:B------:R-:W1:Y:S01]  /*0060*/  LDCU UR4, c[0x0][0x360] ;  /* 0x00006c00ff0477ac */ /* 0x000e620008000800 */
[----:B------:R-:W4:Y:S04]  /*0070*/  LDCU.64 UR36, c[0x0][0x358] ;  /* 0x00006b00ff2477ac */ /* 0x000f280008000a00 */
[----:B------:R-:W5:Y:S01]  /*0080*/  S2UR UR5, SR_CgaCtaId ;  /* 0x00000000000579c3 */ /* 0x000f620000008800 */
[----:B------:R-:W-:-:S07]  /*0090*/  FFMA R0, RZ, 1.4426950216293334961, RZ ;  /* 0x3fb8aa3bff007823 */ /* 0x000fce00000000ff */
[----:B------:R-:W2:Y:S01]  /*00a0*/  LDC.64 R16, c[0x0][0x388] ;  /* 0x0000e200ff107b82 */ /* 0x000ea20000000a00 */
[----:B-1----:R-:W-:-:S04]  /*00b0*/  IMAD R4, R7, UR4, RZ ;  /* 0x0000000407047c24 */ /* 0x002fc8000f8e02ff */
[----:B0-----:R-:W-:-:S04]  /*00c0*/  IMAD.IADD R5, R4, 0x1, R27 ;  /* 0x0000000104057824 */ /* 0x001fc800078e021b */
[----:B---3--:R-:W-:-:S06]  /*00d0*/  IMAD.WIDE R2, R5, 0x4, R2 ;  /* 0x0000000405027825 */ /* 0x008fcc00078e0202 */
[----:B----4-:R0:W3:Y:S01]  /*00e0*/  LDG.E R2, desc[UR36][R2.64] ;  /* 0x0000002402027981 */ /* 0x0100e2000c1e1900 */
[----:B------:R-:W-:Y:S01]  /*00f0*/  UMOV UR4, 0x400 ;  /* 0x0000040000047882 */ /* 0x000fe20000000000 */
[----:B------:R-:W-:Y:S01]  /*0100*/  FADD R0, RZ, R0 ;  /* 0x00000000ff007221 */ /* 0x000fe20000000000 */
[----:B-----5:R-:W-:Y:S01]  /*0110*/  ULEA UR4, UR5, UR4, 0x18 ;  /* 0x0000000405047291 */ /* 0x020fe2000f8ec0ff */
[----:B------:R-:W-:Y:S01]  /*0120*/  I2FP.F32.U32 R19, R4 ;  /* 0x0000000400137245 */ /* 0x000fe20000201000 */
[----:B------:R-:W1:Y:S01]  /*0130*/  LDCU UR5, c[0x0][0x390] ;  /* 0x00007200ff0577ac */ /* 0x000e620008000800 */
[----:B------:R-:W-:Y:S01]  /*0140*/  FFMA R0, RZ, RZ, R0 ;  /* 0x000000ffff007223 */ /* 0x000fe20000000000 */
[----:B--2---:R-:W-:Y:S01]  /*0150*/  IMAD.WIDE.U32 R16, R7, 0x4, R16 ;  /* 0x0000000407107825 */ /* 0x004fe200078e0010 */
[----:B------:R-:W-:Y:S02]  /*0160*/  I2FP.F32.U32 R22, R27 ;  /* 0x0000001b00167245 */ /* 0x000fe40000201000 */
[----:B------:R-:W-:Y:S01]  /*0170*/  MOV R26, UR4 ;  /* 0x00000004001a7c02 */ /* 0x000fe20008000f00 */
[----:B------:R-:W-:Y:S01]  /*0180*/  FFMA R0, RZ, RZ, R0 ;  /* 0x000000ffff007223 */ /* 0x000fe20000000000 */
[----:B------:R-:W-:-:S02]  /*0190*/  IMAD.MOV.U32 R23, RZ, RZ, 0x1 ;  /* 0x00000001ff177424 */ /* 0x000fc400078e00ff */
[----:B------:R-:W2:Y:S01]  /*01a0*/  LDCU UR4, c[0x0][0x2f8] ;  /* 0x00005f00ff0477ac */ /* 0x000ea20008000800 */
[----:B------:R-:W-:Y:S02]  /*01b0*/  IMAD R5, R27, 0x4, R26 ;  /* 0x000000041b057824 */ /* 0x000fe400078e021a */
[----:B------:R-:W-:-:S04]  /*01c0*/  FADD R25, R0, 1 ;  /* 0x3f80000000197421 */ /* 0x000fc80000000000 */
[----:B0-----:R-:W-:Y:S01]  /*01d0*/  FADD R3, R25, -1 ;  /* 0xbf80000019037421 */ /* 0x001fe20000000000 */
[----:B-1----:R-:W-:-:S03]  /*01e0*/  FADD R19, -R19, UR5 ;  /* 0x0000000513137e21 */ /* 0x002fc60008000100 */
[----:B------:R-:W-:Y:S01]  /*01f0*/  FADD R24, R0, -R3 ;  /* 0x8000000300187221 */ /* 0x000fe20000000000 */
[----:B--2---:R-:W-:Y:S01]  /*0200*/  IADD3 R18, P0, PT, R1, UR4, RZ ;  /* 0x0000000401127c10 */ /* 0x004fe2000ff1e0ff */
[----:B---3--:R0:W-:Y:S03]  /*0210*/  STS [R5], R2 ;  /* 0x0000000205007388 */ /* 0x0081e60000000800 */
[----:B0-----:R-:W-:Y:S01]  /*0220*/  IADD3.X R2, PT, PT, RZ, UR6, RZ, P0, !PT ;  /* 0x00000006ff027c10 */ /* 0x001fe200087fe4ff */
[----:B------:R-:W-:Y:S08]  /*0230*/  BAR.SYNC.DEFER_BLOCKING 0x0 ;  /* 0x0000000000007b1d */ /* 0x000ff00000010000 */
.L_x_8:
[----:B------:R-:W-:Y:S01]  /*0240*/  I2FP.F32.U32 R0, R23 ;  /* 0x0000001700007245 */ /* 0x000fe20000201000 */
[----:B------:R-:W0:Y:S01]  /*0250*/  LDC R3, c[0x0][0x390] ;  /* 0x0000e400ff037b82 */ /* 0x000e220000000800 */
[----:B------:R-:W-:Y:S01]  /*0260*/  BSSY.RECONVERGENT B0, `(.L_x_0) ;  /* 0x000001e000007945 */ /* 0x000fe20003800200 */
[----:B------:R-:W-:Y:S02]  /*0270*/  IMAD.MOV.U32 R4, RZ, RZ, 0x3f800000 ;  /* 0x3f800000ff047424 */ /* 0x000fe400078e00ff */
[----:B------:R-:W-:-:S05]  /*0280*/  FADD R6, R0, -1 ;  /* 0xbf80000000067421 */ /* 0x000fca0000000000 */
[----:B------:R-:W-:-:S13]  /*0290*/  FSETP.NEU.AND P0, PT, R6, RZ, PT ;  /* 0x000000ff0600720b */ /* 0x000fda0003f0d000 */
[----:B------:R-:W-:Y:S05]  /*02a0*/  @!P0 BRA `(.L_x_1) ;  /* 0x0000000000648947 */ /* 0x000fea0003800000 */
[CC--:B------:R-:W-:Y:S01]  /*02b0*/  FMUL R4, R25.reuse, R6.reuse ;  /* 0x0000000619047220 */ /* 0x0c0fe20000400000 */
[----:B------:R-:W-:Y:S01]  /*02c0*/  IMAD.MOV.U32 R10, RZ, RZ, 0x391fcb8e ;  /* 0x391fcb8eff0a7424 */ /* 0x000fe200078e00ff */
[-C--:B------:R-:W-:Y:S02]  /*02d0*/  FSETP.NAN.AND P2, PT, |R6|, |R6|.reuse, PT ;  /* 0x400000060600720b */ /* 0x080fe40003f48200 */
[----:B------:R-:W1:Y:S01]  /*02e0*/  FRND R5, R4 ;  /* 0x0000000400057307 */ /* 0x000e620000201000 */
[----:B------:R-:W-:Y:S01]  /*02f0*/  FFMA R7, R25, R6, -R4 ;  /* 0x0000000619077223 */ /* 0x000fe20000000804 */
[----:B------:R-:W-:-:S03]  /*0300*/  FSETP.GT.AND P0, PT, |R4|, 152, PT ;  /* 0x431800000400780b */ /* 0x000fc60003f04200 */
[----:B------:R-:W-:Y:S01]  /*0310*/  FFMA R8, R24, R6, R7 ;  /* 0x0000000618087223 */ /* 0x000fe20000000007 */
[----:B-1----:R-:W-:Y:S01]  /*0320*/  FADD R7, R4, -R5 ;  /* 0x8000000504077221 */ /* 0x002fe20000000000 */
[----:B------:R-:W-:-:S03]  /*0330*/  FSETP.GT.AND P1, PT, R5, RZ, PT ;  /* 0x000000ff0500720b */ /* 0x000fc60003f24000 */
[----:B------:R-:W-:Y:S01]  /*0340*/  FADD R7, R7, R8 ;  /* 0x0000000807077221 */ /* 0x000fe20000000000 */
[----:B------:R-:W-:Y:S02]  /*0350*/  SEL R5, RZ, 0x83000000, P1 ;  /* 0x83000000ff057807 */ /* 0x000fe40000800000 */
[----:B------:R-:W-:Y:S01]  /*0360*/  FSETP.GEU.AND P1, PT, R4, RZ, PT ;  /* 0x000000ff0400720b */ /* 0x000fe20003f2e000 */
[----:B------:R-:W-:Y:S01]  /*0370*/  FFMA R8, R7, R10, 0.0013391353422775864601 ;  /* 0x3aaf85ed07087423 */ /* 0x000fe2000000000a */
[----:B------:R-:W-:-:S03]  /*0380*/  IADD3 R9, PT, PT, R5, 0x7f000000, RZ ;  /* 0x7f00000005097810 */ /* 0x000fc60007ffe0ff */
[C---:B------:R-:W-:Y:S02]  /*0390*/  FFMA R10, R7.reuse, R8, 0.0096188392490148544312 ;  /* 0x3c1d9856070a7423 */ /* 0x040fe40000000008 */
[----:B------:R1:W2:Y:S02]  /*03a0*/  F2I.NTZ R8, R4 ;  /* 0x0000000400087305 */ /* 0x0002a40000203100 */
[----:B------:R-:W-:-:S04]  /*03b0*/  FFMA R10, R7, R10, 0.055503588169813156128 ;  /* 0x3d6357bb070a7423 */ /* 0x000fc8000000000a */
[----:B------:R-:W-:Y:S01]  /*03c0*/  FFMA R10, R7, R10, 0.24022644758224487305 ;  /* 0x3e75fdec070a7423 */ /* 0x000fe2000000000a */
[----:B-1----:R-:W-:-:S03]  /*03d0*/  FSEL R4, RZ, +INF , !P1 ;  /* 0x7f800000ff047808 */ /* 0x002fc60004800000 */
[----:B------:R-:W-:-:S04]  /*03e0*/  FFMA R10, R7, R10, 0.69314718246459960938 ;  /* 0x3f317218070a7423 */ /* 0x000fc8000000000a */
[----:B------:R-:W-:Y:S01]  /*03f0*/  FFMA R10, R7, R10, 1 ;  /* 0x3f800000070a7423 */ /* 0x000fe2000000000a */
[----:B--2---:R-:W-:-:S03]  /*0400*/  IMAD R8, R8, 0x800000, -R5 ;  /* 0x0080000008087824 */ /* 0x004fc600078e0a05 */
[----:B------:R-:W-:-:S04]  /*0410*/  FMUL R9, R9, R10 ;  /* 0x0000000a09097220 */ /* 0x000fc80000400000 */
[----:B------:R-:W-:Y:S01]  /*0420*/  @!P0 FMUL R4, R8, R9 ;  /* 0x0000000908048220 */ /* 0x000fe20000400000 */
[----:B------:R-:W-:-:S07]  /*0430*/  @P2 FADD R4, R6, 2 ;  /* 0x4000000006042421 */ /* 0x000fce0000000000 */
.L_x_1:
[----:B------:R-:W-:Y:S05]  /*0440*/  BSYNC.RECONVERGENT B0 ;  /* 0x0000000000007941 */ /* 0x000fea0003800200 */
.L_x_0:
[----:B0-----:R-:W-:-:S13]  /*0450*/  FSETP.GEU.AND P0, PT, R4, R3, PT ;  /* 0x000000030400720b */ /* 0x001fda0003f0e000 */
[----:B------:R-:W-:Y:S05]  /*0460*/  @P0 EXIT ;  /* 0x000000000000094d */ /* 0x000fea0003800000 */
[CC--:B------:R-:W-:Y:S01]  /*0470*/  FMUL R6, R25.reuse, R0.reuse ;  /* 0x0000000019067220 */ /* 0x0c0fe20000400000 */
[----:B------:R-:W-:Y:S01]  /*0480*/  IMAD.MOV.U32 R10, RZ, RZ, 0x391fcb8e ;  /* 0x391fcb8eff0a7424 */ /* 0x000fe200078e00ff */
[-C--:B------:R-:W-:Y:S01]  /*0490*/  FSETP.NAN.AND P1, PT, |R0|, |R0|.reuse, PT ;  /* 0x400000000000720b */ /* 0x080fe20003f28200 */
[----:B------:R-:W-:Y:S01]  /*04a0*/  BSSY.RECONVERGENT B0, `(.L_x_2) ;  /* 0x0000024000007945 */ /* 0x000fe20003800200 */
[----:B------:R-:W0:Y:S01]  /*04b0*/  FRND R7, R6 ;  /* 0x0000000600077307 */ /* 0x000e220000201000 */
[----:B------:R-:W-:Y:S01]  /*04c0*/  FFMA R5, R25, R0, -R6 ;  /* 0x0000000019057223 */ /* 0x000fe20000000806 */
[----:B------:R-:W-:-:S03]  /*04d0*/  FSETP.GEU.AND P2, PT, R6, RZ, PT ;  /* 0x000000ff0600720b */ /* 0x000fc60003f4e000 */
[----:B------:R-:W-:-:S03]  /*04e0*/  FFMA R5, R24, R0, R5 ;  /* 0x0000000018057223 */ /* 0x000fc60000000005 */
[----:B------:R-:W1:Y:S01]  /*04f0*/  F2I.NTZ R9, R6 ;  /* 0x0000000600097305 */ /* 0x000e620000203100 */
[----:B0-----:R-:W-:Y:S01]  /*0500*/  FADD R8, R6, -R7 ;  /* 0x8000000706087221 */ /* 0x001fe20000000000 */
[----:B------:R-:W-:-:S03]  /*0510*/  FSETP.GT.AND P0, PT, R7, RZ, PT ;  /* 0x000000ff0700720b */ /* 0x000fc60003f04000 */
[----:B------:R-:W-:-:S04]  /*0520*/  FADD R5, R5, R8 ;  /* 0x0000000805057221 */ /* 0x000fc80000000000 */
[C---:B------:R-:W-:Y:S01]  /*0530*/  FFMA R8, R5.reuse, R10, 0.0013391353422775864601 ;  /* 0x3aaf85ed05087423 */ /* 0x040fe2000000000a */
[----:B------:R-:W-:Y:S02]  /*0540*/  SEL R10, RZ, 0x83000000, P0 ;  /* 0x83000000ff0a7807 */ /* 0x000fe40000000000 */
[----:B------:R-:W-:Y:S01]  /*0550*/  FSETP.GT.AND P0, PT, |R6|, 152, PT ;  /* 0x431800000600780b */ /* 0x000fe20003f04200 */
[----:B------:R-:W-:Y:S01]  /*0560*/  FFMA R8, R5, R8, 0.0096188392490148544312 ;  /* 0x3c1d985605087423 */ /* 0x000fe20000000008 */
[----:B------:R-:W-:Y:S01]  /*0570*/  IADD3 R7, PT, PT, R10, 0x7f000000, RZ ;  /* 0x7f0000000a077810 */ /* 0x000fe20007ffe0ff */
[----:B-1----:R-:W-:Y:S02]  /*0580*/  IMAD R10, R9, 0x800000, -R10 ;  /* 0x00800000090a7824 */ /* 0x002fe400078e0a0a */
[----:B------:R-:W-:-:S04]  /*0590*/  FFMA R8, R5, R8, 0.055503588169813156128 ;  /* 0x3d6357bb05087423 */ /* 0x000fc80000000008 */
[----:B------:R-:W-:-:S04]  /*05a0*/  FFMA R8, R5, R8, 0.24022644758224487305 ;  /* 0x3e75fdec05087423 */ /* 0x000fc80000000008 */
[----:B------:R-:W-:-:S04]  /*05b0*/  FFMA R8, R5, R8, 0.69314718246459960938 ;  /* 0x3f31721805087423 */ /* 0x000fc80000000008 */
[----:B------:R-:W-:-:S04]  /*05c0*/  FFMA R8, R5, R8, 1 ;  /* 0x3f80000005087423 */ /* 0x000fc80000000008 */
[----:B------:R-:W-:-:S04]  /*05d0*/  FMUL R7, R8, R7 ;  /* 0x0000000708077220 */ /* 0x000fc80000400000 */
[----:B------:R-:W-:Y:S01]  /*05e0*/  FMUL R7, R7, R10 ;  /* 0x0000000a07077220 */ /* 0x000fe20000400000 */
[----:B------:R-:W-:Y:S01]  /*05f0*/  @P0 FSEL R7, RZ, +INF , !P2 ;  /* 0x7f800000ff070808 */ /* 0x000fe20005000000 */
[----:B------:R-:W-:-:S04]  /*0600*/  @P1 FADD R7, R0, 2 ;  /* 0x4000000000071421 */ /* 0x000fc80000000000 */
[----:B------:R-:W0:Y:S02]  /*0610*/  F2I.TRUNC.NTZ R6, R7 ;  /* 0x0000000700067305 */ /* 0x000e24000020f100 */
[----:B0-----:R-:W-:-:S06]  /*0620*/  I2FP.F32.S32 R10, R6 ;  /* 0x00000006000a7245 */ /* 0x001fcc0000201400 */
[----:B------:R-:W0:Y:S08]  /*0630*/  MUFU.RCP R5, R10 ;  /* 0x0000000a00057308 */ /* 0x000e300000001000 */
[----:B------:R-:W1:Y:S01]  /*0640*/  FCHK P0, R3, R10 ;  /* 0x0000000a03007302 */ /* 0x000e620000000000 */
[----:B0-----:R-:W-:-:S04]  /*0650*/  FFMA R0, -R10, R5, 1 ;  /* 0x3f8000000a007423 */ /* 0x001fc80000000105 */
[----:B------:R-:W-:-:S04]  /*0660*/  FFMA R0, R5, R0, R5 ;  /* 0x0000000005007223 */ /* 0x000fc80000000005 */
[----:B------:R-:W-:-:S04]  /*0670*/  FFMA R5, R0, R3, RZ ;  /* 0x0000000300057223 */ /* 0x000fc800000000ff */
[----:B------:R-:W-:-:S04]  /*0680*/  FFMA R8, -R10, R5, R3 ;  /* 0x000000050a087223 */ /* 0x000fc80000000103 */
[----:B------:R-:W-:Y:S01]  /*0690*/  FFMA R5, R0, R8, R5 ;  /* 0x0000000800057223 */ /* 0x000fe20000000005 */
[----:B-1----:R-:W-:Y:S06]  /*06a0*/  @!P0 BRA `(.L_x_3) ;  /* 0x00000000000c8947 */ /* 0x002fec0003800000 */
[----:B------:R-:W-:-:S07]  /*06b0*/  MOV R8, 0x6d0 ;  /* 0x000006d000087802 */ /* 0x000fce0000000f00 */
[----:B------:R-:W-:Y:S05]  /*06c0*/  CALL.REL.NOINC `($__internal_0_$__cuda_sm3x_div_rn_noftz_f32_slowpath) ;  /* 0x0000000000c47944 */ /* 0x000fea0003c00000 */
[----:B------:R-:W-:-:S07]  /*06d0*/  IMAD.MOV.U32 R5, RZ, RZ, R0 ;  /* 0x000000ffff057224 */ /* 0x000fce00078e0000 */
.L_x_3:
[----:B------:R-:W-:Y:S05]  /*06e0*/  BSYNC.RECONVERGENT B0 ;  /* 0x0000000000007941 */ /* 0x000fea0003800200 */
.L_x_2:
[----:B------:R-:W-:Y:S01]  /*06f0*/  FSETP.GT.AND P0, PT, R5, R22, PT ;  /* 0x000000160500720b */ /* 0x000fe20003f04000 */
[----:B------:R-:W-:-:S12]  /*0700*/  BSSY.RECONVERGENT B6, `(.L_x_4) ;  /* 0x0000020000067945 */ /* 0x000fd80003800200 */
[----:B------:R-:W-:Y:S05]  /*0710*/  @!P0 BRA `(.L_x_5) ;  /* 0x0000000000788947 */ /* 0x000fea0003800000 */
[----:B------:R-:W0:Y:S01]  /*0720*/  F2I.TRUNC.NTZ R3, R4 ;  /* 0x0000000400037305 */ /* 0x000e22000020f100 */
[----:B------:R-:W-:-:S05]  /*0730*/  IMAD R6, R6, R27, RZ ;  /* 0x0000001b06067224 */ /* 0x000fca00078e02ff */
[----:B0-----:R-:W-:-:S04]  /*0740*/  IADD3 R0, PT, PT, R3, R6, RZ ;  /* 0x0000000603007210 */ /* 0x001fc80007ffe0ff */
[----:B------:R-:W-:-:S04]  /*0750*/  I2FP.F32.U32 R0, R0 ;  /* 0x0000000000007245 */ /* 0x000fc80000201000 */
[----:B------:R-:W-:-:S13]  /*0760*/  FSETP.GT.AND P0, PT, R19, R0, PT ;  /* 0x000000001300720b */ /* 0x000fda0003f04000 */
[----:B------:R-:W-:Y:S05]  /*0770*/  @!P0 BRA `(.L_x_5) ;  /* 0x0000000000608947 */ /* 0x000fea0003800000 */
[----:B------:R-:W-:Y:S01]  /*0780*/  IMAD R26, R6, 0x4, R26 ;  /* 0x00000004061a7824 */ /* 0x000fe200078e021a */
[----:B------:R-:W0:Y:S01]  /*0790*/  LDC.64 R10, c[0x4][0x10] ;  /* 0x01000400ff0a7b82 */ /* 0x000e220000000a00 */
[----:B------:R-:W-:Y:S01]  /*07a0*/  MOV R8, 0x0 ;  /* 0x0000000000087802 */ /* 0x000fe20000000f00 */
[----:B------:R-:W1:Y:S01]  /*07b0*/  LDCU.64 UR4, c[0x4][0x8] ;  /* 0x01000100ff0477ac */ /* 0x000e620008000a00 */
[----:B------:R-:W-:Y:S01]  /*07c0*/  IMAD R0, R3, 0x4, R26 ;  /* 0x0000000403007824 */ /* 0x000fe200078e021a */
[----:B------:R-:W-:Y:S01]  /*07d0*/  MOV R6, R18 ;  /* 0x0000001200067202 */ /* 0x000fe20000000f00 */
[----:B------:R-:W-:Y:S01]  /*07e0*/  LDS R3, [R26] ;  /* 0x000000001a037984 */ /* 0x000fe20000000800 */
[----:B------:R-:W-:Y:S02]  /*07f0*/  IMAD.MOV.U32 R7, RZ, RZ, R2 ;  /* 0x000000ffff077224 */ /* 0x000fe400078e0002 */
[----:B------:R-:W2:Y:S01]  /*0800*/  LDC.64 R8, c[0x4][R8] ;  /* 0x0100000008087b82 */ /* 0x000ea20000000a00 */
[----:B------:R-:W3:Y:S01]  /*0810*/  LDS R4, [R0] ;  /* 0x0000000000047984 */ /* 0x000ee20000000800 */
[----:B-1----:R-:W-:-:S03]  /*0820*/  IMAD.U32 R5, RZ, RZ, UR5 ;  /* 0x00000005ff057e24 */ /* 0x002fc6000f8e00ff */
[----:B0-----:R0:W-:Y:S01]  /*0830*/  STL.64 [R1], R10 ;  /* 0x0000000a01007387 */ /* 0x0011e20000100a00 */
[----:B---3--:R-:W-:Y:S01]  /*0840*/  IADD3 R3, PT, PT, R3, R4, RZ ;  /* 0x0000000403037210 */ /* 0x008fe20007ffe0ff */
[----:B------:R-:W-:-:S04]  /*0850*/  IMAD.U32 R4, RZ, RZ, UR4 ;  /* 0x00000004ff047e24 */ /* 0x000fc8000f8e00ff */
[----:B------:R0:W-:Y:S04]  /*0860*/  STS [R26], R3 ;  /* 0x000000031a007388 */ /* 0x0001e80000000800 */
[----:B--2---:R0:W-:Y:S02]  /*0870*/  STS [R0], RZ ;  /* 0x000000ff00007388 */ /* 0x0041e40000000800 */
[----:B------:R-:W-:-:S07]  /*0880*/  LEPC R20, `(.L_x_6) ;  /* 0x000000001014794e */ /* 0x000fce0000000000 */
[----:B0-----:R-:W-:Y:S05]  /*0890*/  CALL.ABS.NOINC R8 ;  /* 0x0000000008007343 */ /* 0x001fea0003c00000 */
.L_x_6:
[----:B------:R-:W0:Y:S01]  /*08a0*/  S2UR UR5, SR_CgaCtaId ;  /* 0x00000000000579c3 */ /* 0x000e220000008800 */
[----:B------:R-:W-:Y:S02]  /*08b0*/  UMOV UR4, 0x400 ;  /* 0x0000040000047882 */ /* 0x000fe40000000000 */
[----:B0-----:R-:W-:-:S06]  /*08c0*/  ULEA UR4, UR5, UR4, 0x18 ;  /* 0x0000000405047291 */ /* 0x001fcc000f8ec0ff */
[----:B------:R-:W-:-:S05]  /*08d0*/  IMAD.U32 R26, RZ, RZ, UR4 ;  /* 0x00000004ff1a7e24 */ /* 0x000fca000f8e00ff */
[----:B------:R-:W0:Y:S04]  /*08e0*/  LDS R3, [R26] ;  /* 0x000000001a037984 */ /* 0x000e280000000800 */
[----:B0-----:R0:W-:Y:S02]  /*08f0*/  STG.E desc[UR36][R16.64], R3 ;  /* 0x0000000310007986 */ /* 0x0011e4000c101924 */
.L_x_5:
[----:B------:R-:W-:Y:S05]  /*0900*/  BSYNC.RECONVERGENT B6 ;  /* 0x0000000000067941 */ /* 0x000fea0003800200 */
.L_x_4:
[----:B------:R-:W1:Y:S01]  /*0910*/  LDC.64 R10, c[0x4][0x18] ;  /* 0x01000600ff0a7b82 */ /* 0x000e620000000a00 */
[----:B------:R-:W-:Y:S01]  /*0920*/  MOV R8, 0x0 ;  /* 0x0000000000087802 */ /* 0x000fe20000000f00 */
[----:B------:R-:W2:Y:S01]  /*0930*/  LDCU.64 UR4, c[0x4][0x8] ;  /* 0x01000100ff0477ac */ /* 0x000ea20008000a00 */
[----:B------:R-:W-:Y:S01]  /*0940*/  IMAD.MOV.U32 R6, RZ, RZ, R18 ;  /* 0x000000ffff067224 */ /* 0x000fe200078e0012 */
[----:B------:R-:W-:-:S04]  /*0950*/  MOV R7, R2 ;  /* 0x0000000200077202 */ /* 0x000fc80000000f00 */
[----:B------:R-:W3:Y:S01]  /*0960*/  LDC.64 R8, c[0x4][R8] ;  /* 0x0100000008087b82 */ /* 0x000ee20000000a00 */
[----:B--2---:R-:W-:Y:S01]  /*0970*/  MOV R4, UR4 ;  /* 0x0000000400047c02 */ /* 0x004fe20008000f00 */
[----:B------:R-:W-:Y:S01]  /*0980*/  IMAD.U32 R5, RZ, RZ, UR5 ;  /* 0x00000005ff057e24 */ /* 0x000fe2000f8e00ff */
[----:B-1----:R1:W-:Y:S06]  /*0990*/  STL.64 [R1], R10 ;  /* 0x0000000a01007387 */ /* 0x0023ec0000100a00 */
[----:B------:R-:W-:-:S07]  /*09a0*/  LEPC R20, `(.L_x_7) ;  /* 0x000000001014794e */ /* 0x000fce0000000000 */
[----:B01-3--:R-:W-:Y:S05]  /*09b0*/  CALL.ABS.NOINC R8 ;  /* 0x0000000008007343 */ /* 0x00bfea0003c00000 */
.L_x_7:
[----:B------:R-:W-:Y:S01]  /*09c0*/  VIADD R23, R23, 0x1 ;  /* 0x0000000117177836 */ /* 0x000fe20000000000 */
[----:B------:R-:W-:Y:S06]  /*09d0*/  BRA `(.L_x_8) ;  /* 0xfffffff800187947 */ /* 0x000fec000383ffff */
        .weak           $__internal_0_$__cuda_sm3x_div_rn_noftz_f32_slowpath
        .type           $__internal_0_$__cuda_sm3x_div_rn_noftz_f32_slowpath,@function
        .size           $__internal_0_$__cuda_sm3x_div_rn_noftz_f32_slowpath,(.L_x_21 - $__internal_0_$__cuda_sm3x_div_rn_noftz_f32_slowpath)
$__internal_0_$__cuda_sm3x_div_rn_noftz_f32_slowpath:
[----:B------:R-:W0:Y:S01]  /*09e0*/  LDC R3, c[0x0][0x390] ;  /* 0x0000e400ff037b82 */ /* 0x000e220000000800 */
[----:B------:R-:W-:Y:S01]  /*09f0*/  SHF.R.U32.HI R5, RZ, 0x17, R10 ;  /* 0x00000017ff057819 */ /* 0x000fe2000001160a */
[----:B------:R-:W1:Y:S01]  /*0a00*/  LDCU UR4, c[0x0][0x390] ;  /* 0x00007200ff0477ac */ /* 0x000e620008000800 */
[----:B------:R-:W-:Y:S02]  /*0a10*/  BSSY.RECONVERGENT B1, `(.L_x_9) ;  /* 0x0000064000017945 */ /* 0x000fe40003800200 */
[----:B------:R-:W-:-:S05]  /*0a20*/  LOP3.LUT R5, R5, 0xff, RZ, 0xc0, !PT ;  /* 0x000000ff05057812 */ /* 0x000fca00078ec0ff */
[----:B------:R-:W-:-:S05]  /*0a30*/  VIADD R13, R5, 0xffffffff ;  /* 0xffffffff050d7836 */ /* 0x000fca0000000000 */
[----:B------:R-:W-:Y:S01]  /*0a40*/  ISETP.GT.U32.AND P0, PT, R13, 0xfd, PT ;  /* 0x000000fd0d00780c */ /* 0x000fe20003f04070 */
[----:B-1----:R-:W-:Y:S01]  /*0a50*/  IMAD.U32 R9, RZ, RZ, UR4 ;  /* 0x00000004ff097e24 */ /* 0x002fe2000f8e00ff */
[----:B0-----:R-:W-:-:S04]  /*0a60*/  SHF.R.U32.HI R0, RZ, 0x17, R3 ;  /* 0x00000017ff007819 */ /* 0x001fc80000011603 */
[----:B------:R-:W-:-:S04]  /*0a70*/  LOP3.LUT R11, R0, 0xff, RZ, 0xc0, !PT ;  /* 0x000000ff000b7812 */ /* 0x000fc800078ec0ff */
[----:B------:R-:W-:-:S04]  /*0a80*/  IADD3 R12, PT, PT, R11, -0x1, RZ ;  /* 0xffffffff0b0c7810 */ /* 0x000fc80007ffe0ff */
[----:B------:R-:W-:-:S13]  /*0a90*/  ISETP.GT.U32.OR P0, PT, R12, 0xfd, P0 ;  /* 0x000000fd0c00780c */ /* 0x000fda0000704470 */
[----:B------:R-:W-:Y:S01]  /*0aa0*/  @!P0 IMAD.MOV.U32 R7, RZ, RZ, RZ ;  /* 0x000000ffff078224 */ /* 0x000fe200078e00ff */
[----:B------:R-:W-:Y:S06]  /*0ab0*/  @!P0 BRA `(.L_x_10) ;  /* 0x0000000000608947 */ /* 0x000fec0003800000 */
[----:B------:R-:W-:Y:S02]  /*0ac0*/  FSETP.GTU.FTZ.AND P0, PT, |R3|, +INF , PT ;  /* 0x7f8000000300780b */ /* 0x000fe40003f1c200 */
[----:B------:R-:W-:Y:S02]  /*0ad0*/  FSETP.GTU.FTZ.AND P1, PT, |R10|, +INF , PT ;  /* 0x7f8000000a00780b */ /* 0x000fe40003f3c200 */
[----:B------:R-:W-:Y:S02]  /*0ae0*/  MOV R0, R10 ;  /* 0x0000000a00007202 */ /* 0x000fe40000000f00 */
[----:B------:R-:W-:-:S13]  /*0af0*/  PLOP3.LUT P0, PT, P0, P1, PT, 0xf8, 0x8f ;  /* 0x00000000008f781c */ /* 0x000fda0000703f70 */
[----:B------:R-:W-:Y:S05]  /*0b00*/  @P0 BRA `(.L_x_11) ;  /* 0x00000004004c0947 */ /* 0x000fea0003800000 */
[----:B------:R-:W-:-:S13]  /*0b10*/  LOP3.LUT P0, RZ, R10, 0x7fffffff, R9, 0xc8, !PT ;  /* 0x7fffffff0aff7812 */ /* 0x000fda000780c809 */
[----:B------:R-:W-:Y:S05]  /*0b20*/  @!P0 BRA `(.L_x_12) ;  /* 0x00000004003c8947 */ /* 0x000fea0003800000 */
[C---:B------:R-:W-:Y:S02]  /*0b30*/  FSETP.NEU.FTZ.AND P2, PT, |R3|.reuse, +INF , PT ;  /* 0x7f8000000300780b */ /* 0x040fe40003f5d200 */
[----:B------:R-:W-:Y:S02]  /*0b40*/  FSETP.NEU.FTZ.AND P1, PT, |R0|, +INF , PT ;  /* 0x7f8000000000780b */ /* 0x000fe40003f3d200 */
[----:B------:R-:W-:-:S11]  /*0b50*/  FSETP.NEU.FTZ.AND P0, PT, |R3|, +INF , PT ;  /* 0x7f8000000300780b */ /* 0x000fd60003f1d200 */
[----:B------:R-:W-:Y:S05]  /*0b60*/  @!P1 BRA !P2, `(.L_x_12) ;  /* 0x00000004002c9947 */ /* 0x000fea0005000000 */
[----:B------:R-:W-:-:S04]  /*0b70*/  LOP3.LUT P2, RZ, R9, 0x7fffffff, RZ, 0xc0, !PT ;  /* 0x7fffffff09ff7812 */ /* 0x000fc8000784c0ff */
[----:B------:R-:W-:-:S13]  /*0b80*/  PLOP3.LUT P1, PT, P1, P2, PT, 0x2f, 0xf2 ;  /* 0x0000000000f2781c */ /* 0x000fda0000f24577 */
[----:B------:R-:W-:Y:S05]  /*0b90*/  @P1 BRA `(.L_x_13) ;  /* 0x0000000400181947 */ /* 0x000fea0003800000 */
[----:B------:R-:W-:-:S04]  /*0ba0*/  LOP3.LUT P1, RZ, R10, 0x7fffffff, RZ, 0xc0, !PT ;  /* 0x7fffffff0aff7812 */ /* 0x000fc8000782c0ff */
[----:B------:R-:W-:-:S13]  /*0bb0*/  PLOP3.LUT P0, PT, P0, P1, PT, 0x2f, 0xf2 ;  /* 0x0000000000f2781c */ /* 0x000fda0000702577 */
[----:B------:R-:W-:Y:S05]  /*0bc0*/  @P0 BRA `(.L_x_14) ;  /* 0x0000000400000947 */ /* 0x000fea0003800000 */
[----:B------:R-:W-:Y:S02]  /*0bd0*/  ISETP.GE.AND P0, PT, R12, RZ, PT ;  /* 0x000000ff0c00720c */ /* 0x000fe40003f06270 */
[----:B------:R-:W-:-:S11]  /*0be0*/  ISETP.GE.AND P1, PT, R13, RZ, PT ;  /* 0x000000ff0d00720c */ /* 0x000fd60003f26270 */
[----:B------:R-:W-:Y:S02]  /*0bf0*/  @P0 IMAD.MOV.U32 R7, RZ, RZ, RZ ;  /* 0x000000ffff070224 */ /* 0x000fe400078e00ff */
[----:B------:R-:W-:Y:S01]  /*0c00*/  @!P0 FFMA R9, R3, 1.84467440737095516160e+19, RZ ;  /* 0x5f80000003098823 */ /* 0x000fe200000000ff */
[----:B------:R-:W-:Y:S02]  /*0c10*/  @!P0 IMAD.MOV.U32 R7, RZ, RZ, -0x40 ;  /* 0xffffffc0ff078424 */ /* 0x000fe400078e00ff */
[----:B------:R-:W-:-:S03]  /*0c20*/  @!P1 FFMA R10, R0, 1.84467440737095516160e+19, RZ ;  /* 0x5f800000000a9823 */ /* 0x000fc600000000ff */
[----:B------:R-:W-:-:S07]  /*0c30*/  @!P1 IADD3 R7, PT, PT, R7, 0x40, RZ ;  /* 0x0000004007079810 */ /* 0x000fce0007ffe0ff */
.L_x_10:
[----:B------:R-:W-:Y:S01]  /*0c40*/  LEA R3, R5, 0xc0800000, 0x17 ;  /* 0xc080000005037811 */ /* 0x000fe200078eb8ff */
[----:B------:R-:W-:Y:S01]  /*0c50*/  BSSY.RECONVERGENT B2, `(.L_x_15) ;  /* 0x0000036000027945 */ /* 0x000fe20003800200 */
[----:B------:R-:W-:-:S03]  /*0c60*/  IADD3 R12, PT, PT, R11, -0x7f, RZ ;  /* 0xffffff810b0c7810 */ /* 0x000fc60007ffe0ff */
[----:B------:R-:W-:Y:S02]  /*0c70*/  IMAD.IADD R13, R10, 0x1, -R3 ;  /* 0x000000010a0d7824 */ /* 0x000fe400078e0a03 */
[C---:B------:R-:W-:Y:S01]  /*0c80*/  IMAD R0, R12.reuse, -0x800000, R9 ;  /* 0xff8000000c007824 */ /* 0x040fe200078e0209 */
[----:B------:R-:W-:Y:S01]  /*0c90*/  IADD3 R12, PT, PT, R12, 0x7f, -R5 ;  /* 0x0000007f0c0c7810 */ /* 0x000fe20007ffe805 */
[----:B------:R-:W0:Y:S01]  /*0ca0*/  MUFU.RCP R3, R13 ;  /* 0x0000000d00037308 */ /* 0x000e220000001000 */
[----:B------:R-:W-:-:S03]  /*0cb0*/  FADD.FTZ R15, -R13, -RZ ;  /* 0x800000ff0d0f7221 */ /* 0x000fc60000010100 */
[----:B------:R-:W-:Y:S02]  /*0cc0*/  IMAD.IADD R12, R12, 0x1, R7 ;  /* 0x000000010c0c7824 */ /* 0x000fe400078e0207 */
[----:B0-----:R-:W-:-:S04]  /*0cd0*/  FFMA R10, R3, R15, 1 ;  /* 0x3f800000030a7423 */ /* 0x001fc8000000000f */
[----:B------:R-:W-:-:S04]  /*0ce0*/  FFMA R3, R3, R10, R3 ;  /* 0x0000000a03037223 */ /* 0x000fc80000000003 */
[----:B------:R-:W-:-:S04]  /*0cf0*/  FFMA R10, R0, R3, RZ ;  /* 0x00000003000a7223 */ /* 0x000fc800000000ff */
[----:B------:R-:W-:-:S04]  /*0d00*/  FFMA R9, R15, R10, R0 ;  /* 0x0000000a0f097223 */ /* 0x000fc80000000000 */
[----:B------:R-:W-:-:S04]  /*0d10*/  FFMA R10, R3, R9, R10 ;  /* 0x00000009030a7223 */ /* 0x000fc8000000000a */
[----:B------:R-:W-:-:S04]  /*0d20*/  FFMA R9, R15, R10, R0 ;  /* 0x0000000a0f097223 */ /* 0x000fc80000000000 */
[----:B------:R-:W-:-:S05]  /*0d30*/  FFMA R0, R3, R9, R10 ;  /* 0x0000000903007223 */ /* 0x000fca000000000a */
[----:B------:R-:W-:-:S04]  /*0d40*/  SHF.R.U32.HI R5, RZ, 0x17, R0 ;  /* 0x00000017ff057819 */ /* 0x000fc80000011600 */
[----:B------:R-:W-:-:S04]  /*0d50*/  LOP3.LUT R5, R5, 0xff, RZ, 0xc0, !PT ;  /* 0x000000ff05057812 */ /* 0x000fc800078ec0ff */
[----:B------:R-:W-:-:S05]  /*0d60*/  IADD3 R11, PT, PT, R5, R12, RZ ;  /* 0x0000000c050b7210 */ /* 0x000fca0007ffe0ff */
[----:B------:R-:W-:-:S05]  /*0d70*/  VIADD R5, R11, 0xffffffff ;  /* 0xffffffff0b057836 */ /* 0x000fca0000000000 */
[----:B------:R-:W-:-:S13]  /*0d80*/  ISETP.GE.U32.AND P0, PT, R5, 0xfe, PT ;  /* 0x000000fe0500780c */ /* 0x000fda0003f06070 */
[----:B------:R-:W-:Y:S05]  /*0d90*/  @!P0 BRA `(.L_x_16) ;  /* 0x0000000000808947 */ /* 0x000fea0003800000 */
[----:B------:R-:W-:-:S13]  /*0da0*/  ISETP.GT.AND P0, PT, R11, 0xfe, PT ;  /* 0x000000fe0b00780c */ /* 0x000fda0003f04270 */
[----:B------:R-:W-:Y:S05]  /*0db0*/  @P0 BRA `(.L_x_17) ;  /* 0x00000000006c0947 */ /* 0x000fea0003800000 */
[----:B------:R-:W-:-:S13]  /*0dc0*/  ISETP.GE.AND P0, PT, R11, 0x1, PT ;  /* 0x000000010b00780c */ /* 0x000fda0003f06270 */
[----:B------:R-:W-:Y:S05]  /*0dd0*/  @P0 BRA `(.L_x_18) ;  /* 0x0000000000740947 */ /* 0x000fea0003800000 */
[----:B------:R-:W-:Y:S02]  /*0de0*/  ISETP.GE.AND P0, PT, R11, -0x18, PT ;  /* 0xffffffe80b00780c */ /* 0x000fe40003f06270 */
[----:B------:R-:W-:-:S11]  /*0df0*/  LOP3.LUT R0, R0, 0x80000000, RZ, 0xc0, !PT ;  /* 0x8000000000007812 */ /* 0x000fd600078ec0ff */
[----:B------:R-:W-:Y:S05]  /*0e00*/  @!P0 BRA `(.L_x_18) ;  /* 0x0000000000688947 */ /* 0x000fea0003800000 */
[-CC-:B------:R-:W-:Y:S01]  /*0e10*/  FFMA.RZ R5, R3, R9.reuse, R10.reuse ;  /* 0x0000000903057223 */ /* 0x180fe2000000c00a */
[C---:B------:R-:W-:Y:S02]  /*0e20*/  IADD3 R12, PT, PT, R11.reuse, 0x20, RZ ;  /* 0x000000200b0c7810 */ /* 0x040fe40007ffe0ff */
[----:B------:R-:W-:Y:S02]  /*0e30*/  ISETP.NE.AND P2, PT, R11, RZ, PT ;  /* 0x000000ff0b00720c */ /* 0x000fe40003f45270 */
[----:B------:R-:W-:Y:S01]  /*0e40*/  LOP3.LUT R7, R5, 0x7fffff, RZ, 0xc0, !PT ;  /* 0x007fffff05077812 */ /* 0x000fe200078ec0ff */
[CCC-:B------:R-:W-:Y:S01]  /*0e50*/  FFMA.RP R5, R3.reuse, R9.reuse, R10.reuse ;  /* 0x0000000903057223 */ /* 0x1c0fe2000000800a */
[----:B------:R-:W-:Y:S01]  /*0e60*/  FFMA.RM R10, R3, R9, R10 ;  /* 0x00000009030a7223 */ /* 0x000fe2000000400a */
[----:B------:R-:W-:Y:S01]  /*0e70*/  IMAD.MOV R3, RZ, RZ, -R11 ;  /* 0x000000ffff037224 */ /* 0x000fe200078e0a0b */
[----:B------:R-:W-:Y:S02]  /*0e80*/  LOP3.LUT R7, R7, 0x800000, RZ, 0xfc, !PT ;  /* 0x0080000007077812 */ /* 0x000fe400078efcff */
[----:B------:R-:W-:-:S02]  /*0e90*/  ISETP.NE.AND P1, PT, R11, RZ, PT ;  /* 0x000000ff0b00720c */ /* 0x000fc40003f25270 */
[----:B------:R-:W-:Y:S02]  /*0ea0*/  SHF.L.U32 R12, R7, R12, RZ ;  /* 0x0000000c070c7219 */ /* 0x000fe400000006ff */
[----:B------:R-:W-:Y:S02]  /*0eb0*/  FSETP.NEU.FTZ.AND P0, PT, R5, R10, PT ;  /* 0x0000000a0500720b */ /* 0x000fe40003f1d000 */
[----:B------:R-:W-:Y:S02]  /*0ec0*/  SEL R10, R3, RZ, P2 ;  /* 0x000000ff030a7207 */ /* 0x000fe40001000000 */
[----:B------:R-:W-:Y:S02]  /*0ed0*/  ISETP.NE.AND P1, PT, R12, RZ, P1 ;  /* 0x000000ff0c00720c */ /* 0x000fe40000f25270 */
[----:B------:R-:W-:Y:S02]  /*0ee0*/  SHF.R.U32.HI R10, RZ, R10, R7 ;  /* 0x0000000aff0a7219 */ /* 0x000fe40000011607 */
[----:B------:R-:W-:-:S02]  /*0ef0*/  PLOP3.LUT P0, PT, P0, P1, PT, 0xf8, 0x8f ;  /* 0x00000000008f781c */ /* 0x000fc40000703f70 */
[----:B------:R-:W-:Y:S02]  /*0f00*/  SHF.R.U32.HI R12, RZ, 0x1, R10 ;  /* 0x00000001ff0c7819 */ /* 0x000fe4000001160a */
[----:B------:R-:W-:-:S04]  /*0f10*/  SEL R3, RZ, 0x1, !P0 ;  /* 0x00000001ff037807 */ /* 0x000fc80004000000 */
[----:B------:R-:W-:-:S04]  /*0f20*/  LOP3.LUT R3, R3, 0x1, R12, 0xf8, !PT ;  /* 0x0000000103037812 */ /* 0x000fc800078ef80c */
[----:B------:R-:W-:-:S04]  /*0f30*/  LOP3.LUT R3, R3, R10, RZ, 0xc0, !PT ;  /* 0x0000000a03037212 */ /* 0x000fc800078ec0ff */
[----:B------:R-:W-:-:S04]  /*0f40*/  IADD3 R3, PT, PT, R12, R3, RZ ;  /* 0x000000030c037210 */ /* 0x000fc80007ffe0ff */
[----:B------:R-:W-:Y:S01]  /*0f50*/  LOP3.LUT R0, R3, R0, RZ, 0xfc, !PT ;  /* 0x0000000003007212 */ /* 0x000fe200078efcff */
[----:B------:R-:W-:Y:S06]  /*0f60*/  BRA `(.L_x_18) ;  /* 0x0000000000107947 */ /* 0x000fec0003800000 */
.L_x_17:
[----:B------:R-:W-:-:S04]  /*0f70*/  LOP3.LUT R0, R0, 0x80000000, RZ, 0xc0, !PT ;  /* 0x8000000000007812 */ /* 0x000fc800078ec0ff */
[----:B------:R-:W-:Y:S01]  /*0f80*/  LOP3.LUT R0, R0, 0x7f800000, RZ, 0xfc, !PT ;  /* 0x7f80000000007812 */ /* 0x000fe200078efcff */
[----:B------:R-:W-:Y:S06]  /*0f90*/  BRA `(.L_x_18) ;  /* 0x0000000000047947 */ /* 0x000fec0003800000 */
.L_x_16:
[----:B------:R-:W-:-:S07]  /*0fa0*/  IMAD R0, R12, 0x800000, R0 ;  /* 0x008000000c007824 */ /* 0x000fce00078e0200 */
.L_x_18:
[----:B------:R-:W-:Y:S05]  /*0fb0*/  BSYNC.RECONVERGENT B2 ;  /* 0x0000000000027941 */ /* 0x000fea0003800200 */
.L_x_15:
[----:B------:R-:W-:Y:S05]  /*0fc0*/  BRA `(.L_x_19) ;  /* 0x0000000000207947 */ /* 0x000fea0003800000 */
.L_x_14:
[----:B------:R-:W-:-:S04]  /*0fd0*/  LOP3.LUT R0, R10, 0x80000000, R9, 0x48, !PT ;  /* 0x800000000a007812 */ /* 0x000fc800078e4809 */
[----:B------:R-:W-:Y:S01]  /*0fe0*/  LOP3.LUT R0, R0, 0x7f800000, RZ, 0xfc, !PT ;  /* 0x7f80000000007812 */ /* 0x000fe200078efcff */
[----:B------:R-:W-:Y:S06]  /*0ff0*/  BRA `(.L_x_19) ;  /* 0x0000000000147947 */ /* 0x000fec0003800000 */
.L_x_13:
[----:B------:R-:W-:Y:S01]  /*1000*/  LOP3.LUT R0, R10, 0x80000000, R9, 0x48, !PT ;  /* 0x800000000a007812 */ /* 0x000fe200078e4809 */
[----:B------:R-:W-:Y:S06]  /*1010*/  BRA `(.L_x_19) ;  /* 0x00000000000c7947 */ /* 0x000fec0003800000 */
.L_x_12:
[----:B------:R-:W0:Y:S01]  /*1020*/  MUFU.RSQ R0, -QNAN ;  /* 0xffc0000000007908 */ /* 0x000e220000001400 */
[----:B------:R-:W-:Y:S05]  /*1030*/  BRA `(.L_x_19) ;  /* 0x0000000000047947 */ /* 0x000fea0003800000 */
.L_x_11:
[----:B------:R-:W-:-:S07]  /*1040*/  FADD.FTZ R0, R0, R3 ;  /* 0x0000000300007221 */ /* 0x000fce0000010000 */
.L_x_19:
[----:B------:R-:W-:Y:S05]  /*1050*/  BSYNC.RECONVERGENT B1 ;  /* 0x0000000000017941 */ /* 0x000fea0003800200 */
.L_x_9:
[----:B------:R-:W-:-:S04]  /*1060*/  HFMA2 R9, -RZ, RZ, 0, 0 ;  /* 0x00000000ff097431 */ /* 0x000fc800000001ff */
[----:B0-----:R-:W-:Y:S05]  /*1070*/  RET.REL.NODEC R8 `(_Z7sumadorPiS_f) ;  /* 0xffffffec08e07950 */ /* 0x001fea0003c3ffff */
.L_x_20:
[----:B------:R-:W-:-:S00]  /*1080*/  BRA `(.L_x_20) ;  /* 0xfffffffc00fc7947 */ /* 0x000fc0000383ffff */
[----:B------:R-:W-:-:S00]  /*1090*/  NOP ;  /* 0x0000000000007918 */ /* 0x000fc00000000000 */
        /* <DEDUP_REMOVED lines=14> */
.L_x_21:


//--------------------- .nv.global.init           --------------------------
	.section	.nv.global.init,"aw",@progbits
.nv.global.init:
	.type		$str,@object
	.size		$str,($str$1 - $str)
$str:
        /*0000*/ 	.byte	0x25, 0x73, 0x0a, 0x00
	.type		$str$1,@object
	.size		$str$1,(.L_1 - $str$1)
$str$1:
        /*0004*/ 	.byte	0x54, 0x52, 0x41, 0x42, 0x41, 0x4a, 0x4f, 0x00
.L_1:


//--------------------- .nv.shared._Z7sumadorPiS_f --------------------------
	.section	.nv.shared._Z7sumadorPiS_f,"aw",@nobits
	.sectionflags	@""
	.align	4
.nv.shared._Z7sumadorPiS_f:
	.zero		1064


//--------------------- .nv.shared.reserved.0     --------------------------
	.section	.nv.shared.reserved.0,"aw",@nobits
	.weak		__nv_reservedSMEM_offset_0_alias
	.size		__nv_reservedSMEM_offset_0_alias, 0, 64
	.other		__nv_reservedSMEM_offset_0_alias,@"STO_CUDA_RESERVED_SHARED STV_DEFAULT"
__nv_reservedSMEM_offset_0_alias:
	.zero		0
	.zero		64


//--------------------- .nv.global                --------------------------
	.section	.nv.global,"aw",@nobits
.nv.global:
	.type		$str$2,@object
	.size		$str$2,(.L_2 - $str$2)
$str$2:
	.zero		1
.L_2:


//--------------------- .nv.constant0._Z7sumadorPiS_f --------------------------
	.section	.nv.constant0._Z7sumadorPiS_f,"a",@progbits
	.sectionflags	@""
	.align	4
.nv.constant0._Z7sumadorPiS_f:
	.zero		916


//--------------------- SYMBOLS --------------------------

	.type		.nv.reservedSmem.offset0,@object
	.size		.nv.reservedSmem.offset0,0x4
	.type		.nv.reservedSmem.cap,@object
	.size		.nv.reservedSmem.cap,0x4
	.type		vprintf,@function
